//
// Generated by NVIDIA NVVM Compiler
//
// Compiler Build ID: CL-36424714
// Cuda compilation tools, release 13.0, V13.0.88
// Based on NVVM 20.0.0
//

.version 9.0
.target sm_100
.address_size 64

	// .globl	_ZN3cub18CUB_300001_SM_10006detail11EmptyKernelIvEEvv
.global .align 1 .b8 _ZN40_INTERNAL_7eb472cf_4_k_cu_92f2ed0e_131894cuda3std3__45__cpo5beginE[1];
.global .align 1 .b8 _ZN40_INTERNAL_7eb472cf_4_k_cu_92f2ed0e_131894cuda3std3__45__cpo3endE[1];
.global .align 1 .b8 _ZN40_INTERNAL_7eb472cf_4_k_cu_92f2ed0e_131894cuda3std3__45__cpo6cbeginE[1];
.global .align 1 .b8 _ZN40_INTERNAL_7eb472cf_4_k_cu_92f2ed0e_131894cuda3std3__45__cpo4cendE[1];
.global .align 1 .b8 _ZN40_INTERNAL_7eb472cf_4_k_cu_92f2ed0e_131894cuda3std3__45__cpo6rbeginE[1];
.global .align 1 .b8 _ZN40_INTERNAL_7eb472cf_4_k_cu_92f2ed0e_131894cuda3std3__45__cpo4rendE[1];
.global .align 1 .b8 _ZN40_INTERNAL_7eb472cf_4_k_cu_92f2ed0e_131894cuda3std3__45__cpo7crbeginE[1];
.global .align 1 .b8 _ZN40_INTERNAL_7eb472cf_4_k_cu_92f2ed0e_131894cuda3std3__45__cpo5crendE[1];
.global .align 1 .b8 _ZN40_INTERNAL_7eb472cf_4_k_cu_92f2ed0e_131894cuda3std3__442_GLOBAL__N__7eb472cf_4_k_cu_92f2ed0e_131896ignoreE[1];
.global .align 1 .b8 _ZN40_INTERNAL_7eb472cf_4_k_cu_92f2ed0e_131894cuda3std3__419piecewise_constructE[1];
.global .align 1 .b8 _ZN40_INTERNAL_7eb472cf_4_k_cu_92f2ed0e_131894cuda3std3__48in_placeE[1];
.global .align 1 .b8 _ZN40_INTERNAL_7eb472cf_4_k_cu_92f2ed0e_131894cuda3std3__420unreachable_sentinelE[1];
.global .align 1 .b8 _ZN40_INTERNAL_7eb472cf_4_k_cu_92f2ed0e_131894cuda3std3__47nulloptE[1];
.global .align 1 .b8 _ZN40_INTERNAL_7eb472cf_4_k_cu_92f2ed0e_131894cuda3std3__48unexpectE[1];
.global .align 1 .b8 _ZN40_INTERNAL_7eb472cf_4_k_cu_92f2ed0e_131894cuda3std6ranges3__45__cpo4swapE[1];
.global .align 1 .b8 _ZN40_INTERNAL_7eb472cf_4_k_cu_92f2ed0e_131894cuda3std6ranges3__45__cpo9iter_moveE[1];
.global .align 1 .b8 _ZN40_INTERNAL_7eb472cf_4_k_cu_92f2ed0e_131894cuda3std6ranges3__45__cpo5beginE[1];
.global .align 1 .b8 _ZN40_INTERNAL_7eb472cf_4_k_cu_92f2ed0e_131894cuda3std6ranges3__45__cpo3endE[1];
.global .align 1 .b8 _ZN40_INTERNAL_7eb472cf_4_k_cu_92f2ed0e_131894cuda3std6ranges3__45__cpo6cbeginE[1];
.global .align 1 .b8 _ZN40_INTERNAL_7eb472cf_4_k_cu_92f2ed0e_131894cuda3std6ranges3__45__cpo4cendE[1];
.global .align 1 .b8 _ZN40_INTERNAL_7eb472cf_4_k_cu_92f2ed0e_131894cuda3std6ranges3__45__cpo7advanceE[1];
.global .align 1 .b8 _ZN40_INTERNAL_7eb472cf_4_k_cu_92f2ed0e_131894cuda3std6ranges3__45__cpo9iter_swapE[1];
.global .align 1 .b8 _ZN40_INTERNAL_7eb472cf_4_k_cu_92f2ed0e_131894cuda3std6ranges3__45__cpo4nextE[1];
.global .align 1 .b8 _ZN40_INTERNAL_7eb472cf_4_k_cu_92f2ed0e_131894cuda3std6ranges3__45__cpo4prevE[1];
.global .align 1 .b8 _ZN40_INTERNAL_7eb472cf_4_k_cu_92f2ed0e_131894cuda3std6ranges3__45__cpo4dataE[1];
.global .align 1 .b8 _ZN40_INTERNAL_7eb472cf_4_k_cu_92f2ed0e_131894cuda3std6ranges3__45__cpo5cdataE[1];
.global .align 1 .b8 _ZN40_INTERNAL_7eb472cf_4_k_cu_92f2ed0e_131894cuda3std6ranges3__45__cpo4sizeE[1];
.global .align 1 .b8 _ZN40_INTERNAL_7eb472cf_4_k_cu_92f2ed0e_131894cuda3std6ranges3__45__cpo5ssizeE[1];
.global .align 1 .b8 _ZN40_INTERNAL_7eb472cf_4_k_cu_92f2ed0e_131894cuda3std6ranges3__45__cpo8distanceE[1];
.global .align 1 .b8 _ZN40_INTERNAL_7eb472cf_4_k_cu_92f2ed0e_131896thrust24THRUST_300001_SM_1000_NS8cuda_cub3parE[1];
.global .align 1 .b8 _ZN40_INTERNAL_7eb472cf_4_k_cu_92f2ed0e_131896thrust24THRUST_300001_SM_1000_NS8cuda_cub10par_nosyncE[1];
.global .align 1 .b8 _ZN40_INTERNAL_7eb472cf_4_k_cu_92f2ed0e_131896thrust24THRUST_300001_SM_1000_NS6system6detail10sequential3seqE[1];
.global .align 1 .b8 _ZN40_INTERNAL_7eb472cf_4_k_cu_92f2ed0e_131896thrust24THRUST_300001_SM_1000_NS6system3cpp3parE[1];
.global .align 1 .b8 _ZN40_INTERNAL_7eb472cf_4_k_cu_92f2ed0e_131896thrust24THRUST_300001_SM_1000_NS12placeholders2_1E[1];
.global .align 1 .b8 _ZN40_INTERNAL_7eb472cf_4_k_cu_92f2ed0e_131896thrust24THRUST_300001_SM_1000_NS12placeholders2_2E[1];
.global .align 1 .b8 _ZN40_INTERNAL_7eb472cf_4_k_cu_92f2ed0e_131896thrust24THRUST_300001_SM_1000_NS12placeholders2_3E[1];
.global .align 1 .b8 _ZN40_INTERNAL_7eb472cf_4_k_cu_92f2ed0e_131896thrust24THRUST_300001_SM_1000_NS12placeholders2_4E[1];
.global .align 1 .b8 _ZN40_INTERNAL_7eb472cf_4_k_cu_92f2ed0e_131896thrust24THRUST_300001_SM_1000_NS12placeholders2_5E[1];
.global .align 1 .b8 _ZN40_INTERNAL_7eb472cf_4_k_cu_92f2ed0e_131896thrust24THRUST_300001_SM_1000_NS12placeholders2_6E[1];
.global .align 1 .b8 _ZN40_INTERNAL_7eb472cf_4_k_cu_92f2ed0e_131896thrust24THRUST_300001_SM_1000_NS12placeholders2_7E[1];
.global .align 1 .b8 _ZN40_INTERNAL_7eb472cf_4_k_cu_92f2ed0e_131896thrust24THRUST_300001_SM_1000_NS12placeholders2_8E[1];
.global .align 1 .b8 _ZN40_INTERNAL_7eb472cf_4_k_cu_92f2ed0e_131896thrust24THRUST_300001_SM_1000_NS12placeholders2_9E[1];
.global .align 1 .b8 _ZN40_INTERNAL_7eb472cf_4_k_cu_92f2ed0e_131896thrust24THRUST_300001_SM_1000_NS12placeholders3_10E[1];
.global .align 1 .b8 _ZN40_INTERNAL_7eb472cf_4_k_cu_92f2ed0e_131896thrust24THRUST_300001_SM_1000_NS3seqE[1];
.global .align 1 .b8 _ZN40_INTERNAL_7eb472cf_4_k_cu_92f2ed0e_131896thrust24THRUST_300001_SM_1000_NS6deviceE[1];

.visible .entry _ZN3cub18CUB_300001_SM_10006detail11EmptyKernelIvEEvv()
{


	ret;

}


// ===== COMPILED SASS (sm_100) =====

	.target	sm_100

	.elftype	@"ET_EXEC"


//--------------------- .note.nv.tkinfo           --------------------------
	.section	.note.nv.tkinfo,"",@"SHT_NOTE"
	.sectionflags	@"SHF_NOTE_NV_TKINFO"
	.tkinfo
        /*0018*/ 	.word	0x00000002
        /*0030*/ 	.string	""
        /*0030*/ 	.string	"ptxas"
        /*0030*/ 	.string	"Cuda compilation tools, release 13.0, V13.0.88"
        /*0030*/ 	.string	"Build cuda_13.0.r13.0/compiler.36424714_0"
        /*0030*/ 	.string	"-arch sm_100 -m 64 "



//--------------------- .note.nv.cuinfo           --------------------------
	.section	.note.nv.cuinfo,"",@"SHT_NOTE"
	.sectionflags	@"SHF_NOTE_NV_CUINFO"
        /*0018*/ 	.short	0x0002
        /*001a*/ 	.short	0x0064
        /*001c*/ 	.short	0x0082
	.zero		2


//--------------------- .nv.info                  --------------------------
	.section	.nv.info,"",@"SHT_CUDA_INFO"
	.align	4


	//----- nvinfo : EIATTR_REGCOUNT
	.align		4
        /*0000*/ 	.byte	0x04, 0x2f
        /*0002*/ 	.short	(.L_46 - .L_45)
	.align		4
.L_45:
        /*0004*/ 	.word	index@(_ZN3cub18CUB_300001_SM_10006detail11EmptyKernelIvEEvv)
        /*0008*/ 	.word	0x00000004


	//----- nvinfo : EIATTR_FRAME_SIZE
	.align		4
.L_46:
        /*000c*/ 	.byte	0x04, 0x11
        /*000e*/ 	.short	(.L_48 - .L_47)
	.align		4
.L_47:
        /*0010*/ 	.word	index@(_ZN3cub18CUB_300001_SM_10006detail11EmptyKernelIvEEvv)
        /*0014*/ 	.word	0x00000000


	//----- nvinfo : EIATTR_MIN_STACK_SIZE
	.align		4
.L_48:
        /*0018*/ 	.byte	0x04, 0x12
        /*001a*/ 	.short	(.L_50 - .L_49)
	.align		4
.L_49:
        /*001c*/ 	.word	index@(_ZN3cub18CUB_300001_SM_10006detail11EmptyKernelIvEEvv)
        /*0020*/ 	.word	0x00000000
.L_50:


//--------------------- .nv.compat                --------------------------
	.section	.nv.compat,"",@"SHT_CUDA_COMPAT_INFO"
	.align	4
        /*0000*/ 	.byte	0x02, 0x09, 0x00, 0x00, 0x02, 0x02, 0x01, 0x00, 0x02, 0x05, 0x05, 0x00, 0x03, 0x07, 0x01, 0x01
        /*0010*/ 	.byte	0x02, 0x03, 0x00, 0x00, 0x02, 0x06, 0x01, 0x00, 0x04, 0x0b, 0x08, 0x00, 0x09, 0x00, 0x00, 0x00
        /*0020*/ 	.byte	0x00, 0x00, 0x00, 0x00


//--------------------- .nv.info._ZN3cub18CUB_300001_SM_10006detail11EmptyKernelIvEEvv --------------------------
	.section	.nv.info._ZN3cub18CUB_300001_SM_10006detail11EmptyKernelIvEEvv,"",@"SHT_CUDA_INFO"
	.sectionflags	@""
	.align	4


	//----- nvinfo : EIATTR_CUDA_API_VERSION
	.align		4
        /*0000*/ 	.byte	0x04, 0x37
        /*0002*/ 	.short	(.L_52 - .L_51)
.L_51:
        /*0004*/ 	.word	0x00000082


	//----- nvinfo : EIATTR_SPARSE_MMA_MASK
	.align		4
.L_52:
        /*0008*/ 	.byte	0x03, 0x50
        /*000a*/ 	.short	0x0000


	//----- nvinfo : EIATTR_MAXREG_COUNT
	.align		4
        /*000c*/ 	.byte	0x03, 0x1b
        /*000e*/ 	.short	0x00ff


	//----- nvinfo : EIATTR_MERCURY_ISA_VERSION
	.align		4
        /*0010*/ 	.byte	0x03, 0x5f
        /*0012*/ 	.short	0x0101


	//----- nvinfo : EIATTR_VRC_CTA_INIT_COUNT
	.align		4
        /*0014*/ 	.byte	0x02, 0x4a
	.zero		1
	.zero		1


	//----- nvinfo : EIATTR_EXIT_INSTR_OFFSETS
	.align		4
        /*0018*/ 	.byte	0x04, 0x1c
        /*001a*/ 	.short	(.L_54 - .L_53)


	//   ....[0]....
.L_53:
        /*001c*/ 	.word	0x00000010


	//----- nvinfo : EIATTR_SW_WAR
	.align		4
.L_54:
        /*0020*/ 	.byte	0x04, 0x36
        /*0022*/ 	.short	(.L_56 - .L_55)
.L_55:
        /*0024*/ 	.word	0x00000008
.L_56:


//--------------------- .nv.callgraph             --------------------------
	.section	.nv.callgraph,"",@"SHT_CUDA_CALLGRAPH"
	.align	4
	.sectionentsize	8
	.align		4
        /*0000*/ 	.word	0x00000000
	.align		4
        /*0004*/ 	.word	0xffffffff
	.align		4
        /*0008*/ 	.word	0x00000000
	.align		4
        /*000c*/ 	.word	0xfffffffe
	.align		4
        /*0010*/ 	.word	0x00000000
	.align		4
        /*0014*/ 	.word	0xfffffffd
	.align		4
        /*0018*/ 	.word	0x00000000
	.align		4
        /*001c*/ 	.word	0xfffffffc


//--------------------- .nv.constant4             --------------------------
	.section	.nv.constant4,"a",@progbits
	.align	8
	.align		8
.nv.constant4:
        /*0000*/ 	.dword	_ZN40_INTERNAL_7eb472cf_4_k_cu_92f2ed0e_134424cuda3std3__45__cpo5beginE
	.align		8
        /*0008*/ 	.dword	_ZN40_INTERNAL_7eb472cf_4_k_cu_92f2ed0e_134424cuda3std3__45__cpo3endE
	.align		8
        /*0010*/ 	.dword	_ZN40_INTERNAL_7eb472cf_4_k_cu_92f2ed0e_134424cuda3std3__45__cpo6cbeginE
	.align		8
        /*0018*/ 	.dword	_ZN40_INTERNAL_7eb472cf_4_k_cu_92f2ed0e_134424cuda3std3__45__cpo4cendE
	.align		8
        /*0020*/ 	.dword	_ZN40_INTERNAL_7eb472cf_4_k_cu_92f2ed0e_134424cuda3std3__45__cpo6rbeginE
	.align		8
        /*0028*/ 	.dword	_ZN40_INTERNAL_7eb472cf_4_k_cu_92f2ed0e_134424cuda3std3__45__cpo4rendE
	.align		8
        /*0030*/ 	.dword	_ZN40_INTERNAL_7eb472cf_4_k_cu_92f2ed0e_134424cuda3std3__45__cpo7crbeginE
	.align		8
        /*0038*/ 	.dword	_ZN40_INTERNAL_7eb472cf_4_k_cu_92f2ed0e_134424cuda3std3__45__cpo5crendE
	.align		8
        /*0040*/ 	.dword	_ZN40_INTERNAL_7eb472cf_4_k_cu_92f2ed0e_134424cuda3std3__442_GLOBAL__N__7eb472cf_4_k_cu_92f2ed0e_134426ignoreE
	.align		8
        /*0048*/ 	.dword	_ZN40_INTERNAL_7eb472cf_4_k_cu_92f2ed0e_134424cuda3std3__419piecewise_constructE
	.align		8
        /*0050*/ 	.dword	_ZN40_INTERNAL_7eb472cf_4_k_cu_92f2ed0e_134424cuda3std3__48in_placeE
	.align		8
        /*0058*/ 	.dword	_ZN40_INTERNAL_7eb472cf_4_k_cu_92f2ed0e_134424cuda3std3__420unreachable_sentinelE
	.align		8
        /*0060*/ 	.dword	_ZN40_INTERNAL_7eb472cf_4_k_cu_92f2ed0e_134424cuda3std3__47nulloptE
	.align		8
        /*0068*/ 	.dword	_ZN40_INTERNAL_7eb472cf_4_k_cu_92f2ed0e_134424cuda3std3__48unexpectE
	.align		8
        /*0070*/ 	.dword	_ZN40_INTERNAL_7eb472cf_4_k_cu_92f2ed0e_134424cuda3std6ranges3__45__cpo4swapE
	.align		8
        /*0078*/ 	.dword	_ZN40_INTERNAL_7eb472cf_4_k_cu_92f2ed0e_134424cuda3std6ranges3__45__cpo9iter_moveE
	.align		8
        /*0080*/ 	.dword	_ZN40_INTERNAL_7eb472cf_4_k_cu_92f2ed0e_134424cuda3std6ranges3__45__cpo5beginE
	.align		8
        /*0088*/ 	.dword	_ZN40_INTERNAL_7eb472cf_4_k_cu_92f2ed0e_134424cuda3std6ranges3__45__cpo3endE
	.align		8
        /*0090*/ 	.dword	_ZN40_INTERNAL_7eb472cf_4_k_cu_92f2ed0e_134424cuda3std6ranges3__45__cpo6cbeginE
	.align		8
        /*0098*/ 	.dword	_ZN40_INTERNAL_7eb472cf_4_k_cu_92f2ed0e_134424cuda3std6ranges3__45__cpo4cendE
	.align		8
        /*00a0*/ 	.dword	_ZN40_INTERNAL_7eb472cf_4_k_cu_92f2ed0e_134424cuda3std6ranges3__45__cpo7advanceE
	.align		8
        /*00a8*/ 	.dword	_ZN40_INTERNAL_7eb472cf_4_k_cu_92f2ed0e_134424cuda3std6ranges3__45__cpo9iter_swapE
	.align		8
        /*00b0*/ 	.dword	_ZN40_INTERNAL_7eb472cf_4_k_cu_92f2ed0e_134424cuda3std6ranges3__45__cpo4nextE
	.align		8
        /*00b8*/ 	.dword	_ZN40_INTERNAL_7eb472cf_4_k_cu_92f2ed0e_134424cuda3std6ranges3__45__cpo4prevE
	.align		8
        /*00c0*/ 	.dword	_ZN40_INTERNAL_7eb472cf_4_k_cu_92f2ed0e_134424cuda3std6ranges3__45__cpo4dataE
	.align		8
        /*00c8*/ 	.dword	_ZN40_INTERNAL_7eb472cf_4_k_cu_92f2ed0e_134424cuda3std6ranges3__45__cpo5cdataE
	.align		8
        /*00d0*/ 	.dword	_ZN40_INTERNAL_7eb472cf_4_k_cu_92f2ed0e_134424cuda3std6ranges3__45__cpo4sizeE
	.align		8
        /*00d8*/ 	.dword	_ZN40_INTERNAL_7eb472cf_4_k_cu_92f2ed0e_134424cuda3std6ranges3__45__cpo5ssizeE
	.align		8
        /*00e0*/ 	.dword	_ZN40_INTERNAL_7eb472cf_4_k_cu_92f2ed0e_134424cuda3std6ranges3__45__cpo8distanceE
	.align		8
        /*00e8*/ 	.dword	_ZN40_INTERNAL_7eb472cf_4_k_cu_92f2ed0e_134426thrust24THRUST_300001_SM_1000_NS8cuda_cub3parE
	.align		8
        /*00f0*/ 	.dword	_ZN40_INTERNAL_7eb472cf_4_k_cu_92f2ed0e_134426thrust24THRUST_300001_SM_1000_NS8cuda_cub10par_nosyncE
	.align		8
        /*00f8*/ 	.dword	_ZN40_INTERNAL_7eb472cf_4_k_cu_92f2ed0e_134426thrust24THRUST_300001_SM_1000_NS6system6detail10sequential3seqE
	.align		8
        /*0100*/ 	.dword	_ZN40_INTERNAL_7eb472cf_4_k_cu_92f2ed0e_134426thrust24THRUST_300001_SM_1000_NS6system3cpp3parE
	.align		8
        /*0108*/ 	.dword	_ZN40_INTERNAL_7eb472cf_4_k_cu_92f2ed0e_134426thrust24THRUST_300001_SM_1000_NS12placeholders2_1E
	.align		8
        /*0110*/ 	.dword	_ZN40_INTERNAL_7eb472cf_4_k_cu_92f2ed0e_134426thrust24THRUST_300001_SM_1000_NS12placeholders2_2E
	.align		8
        /*0118*/ 	.dword	_ZN40_INTERNAL_7eb472cf_4_k_cu_92f2ed0e_134426thrust24THRUST_300001_SM_1000_NS12placeholders2_3E
	.align		8
        /*0120*/ 	.dword	_ZN40_INTERNAL_7eb472cf_4_k_cu_92f2ed0e_134426thrust24THRUST_300001_SM_1000_NS12placeholders2_4E
	.align		8
        /*0128*/ 	.dword	_ZN40_INTERNAL_7eb472cf_4_k_cu_92f2ed0e_134426thrust24THRUST_300001_SM_1000_NS12placeholders2_5E
	.align		8
        /*0130*/ 	.dword	_ZN40_INTERNAL_7eb472cf_4_k_cu_92f2ed0e_134426thrust24THRUST_300001_SM_1000_NS12placeholders2_6E
	.align		8
        /*0138*/ 	.dword	_ZN40_INTERNAL_7eb472cf_4_k_cu_92f2ed0e_134426thrust24THRUST_300001_SM_1000_NS12placeholders2_7E
	.align		8
        /*0140*/ 	.dword	_ZN40_INTERNAL_7eb472cf_4_k_cu_92f2ed0e_134426thrust24THRUST_300001_SM_1000_NS12placeholders2_8E
	.align		8
        /*0148*/ 	.dword	_ZN40_INTERNAL_7eb472cf_4_k_cu_92f2ed0e_134426thrust24THRUST_300001_SM_1000_NS12placeholders2_9E
	.align		8
        /*0150*/ 	.dword	_ZN40_INTERNAL_7eb472cf_4_k_cu_92f2ed0e_134426thrust24THRUST_300001_SM_1000_NS12placeholders3_10E
	.align		8
        /*0158*/ 	.dword	_ZN40_INTERNAL_7eb472cf_4_k_cu_92f2ed0e_134426thrust24THRUST_300001_SM_1000_NS3seqE
	.align		8
        /*0160*/ 	.dword	_ZN40_INTERNAL_7eb472cf_4_k_cu_92f2ed0e_134426thrust24THRUST_300001_SM_1000_NS6deviceE


//--------------------- .text._ZN3cub18CUB_300001_SM_10006detail11EmptyKernelIvEEvv --------------------------
	.section	.text._ZN3cub18CUB_300001_SM_10006detail11EmptyKernelIvEEvv,"ax",@progbits
	.align	128
        .global         _ZN3cub18CUB_300001_SM_10006detail11EmptyKernelIvEEvv
        .type           _ZN3cub18CUB_300001_SM_10006detail11EmptyKernelIvEEvv,@function
        .size           _ZN3cub18CUB_300001_SM_10006detail11EmptyKernelIvEEvv,(.L_x_1 - _ZN3cub18CUB_300001_SM_10006detail11EmptyKernelIvEEvv)
        .other          _ZN3cub18CUB_300001_SM_10006detail11EmptyKernelIvEEvv,@"STO_CUDA_ENTRY STV_DEFAULT"
_ZN3cub18CUB_300001_SM_10006detail11EmptyKernelIvEEvv:
.text._ZN3cub18CUB_300001_SM_10006detail11EmptyKernelIvEEvv:
[----:B------:R-:W-:Y:S01]  /*0000*/  LDC R1, c[0x0][0x37c] ;  /* 0x0000df00ff017b82 */ /* 0x000fe20000000800 */
[----:B------:R-:W-:Y:S05]  /*0010*/  EXIT ;  /* 0x000000000000794d */ /* 0x000fea0003800000 */
.L_x_0:
[----:B------:R-:W-:-:S00]  /*0020*/  BRA `(.L_x_0) ;  /* 0xfffffffc00fc7947 */ /* 0x000fc0000383ffff */
[----:B------:R-:W-:-:S00]  /*0030*/  NOP ;  /* 0x0000000000007918 */ /* 0x000fc00000000000 */
        /* <DEDUP_REMOVED lines=12> */
.L_x_1:


//--------------------- .nv.shared.reserved.0     --------------------------
	.section	.nv.shared.reserved.0,"aw",@nobits
	.weak		__nv_reservedSMEM_offset_0_alias
	.size		__nv_reservedSMEM_offset_0_alias, 0, 64
	.other		__nv_reservedSMEM_offset_0_alias,@"STO_CUDA_RESERVED_SHARED STV_DEFAULT"
__nv_reservedSMEM_offset_0_alias:
	.zero		0
	.zero		64


//--------------------- .nv.global                --------------------------
	.section	.nv.global,"aw",@nobits
.nv.global:
	.type		_ZN40_INTERNAL_7eb472cf_4_k_cu_92f2ed0e_134426thrust24THRUST_300001_SM_1000_NS12placeholders2_8E,@object
	.size		_ZN40_INTERNAL_7eb472cf_4_k_cu_92f2ed0e_134426thrust24THRUST_300001_SM_1000_NS12placeholders2_8E,(_ZN40_INTERNAL_7eb472cf_4_k_cu_92f2ed0e_134424cuda3std3__442_GLOBAL__N__7eb472cf_4_k_cu_92f2ed0e_134426ignoreE - _ZN40_INTERNAL_7eb472cf_4_k_cu_92f2ed0e_134426thrust24THRUST_300001_SM_1000_NS12placeholders2_8E)
_ZN40_INTERNAL_7eb472cf_4_k_cu_92f2ed0e_134426thrust24THRUST_300001_SM_1000_NS12placeholders2_8E:
	.zero		1
	.type		_ZN40_INTERNAL_7eb472cf_4_k_cu_92f2ed0e_134424cuda3std3__442_GLOBAL__N__7eb472cf_4_k_cu_92f2ed0e_134426ignoreE,@object
	.size		_ZN40_INTERNAL_7eb472cf_4_k_cu_92f2ed0e_134424cuda3std3__442_GLOBAL__N__7eb472cf_4_k_cu_92f2ed0e_134426ignoreE,(_ZN40_INTERNAL_7eb472cf_4_k_cu_92f2ed0e_134424cuda3std6ranges3__45__cpo4dataE - _ZN40_INTERNAL_7eb472cf_4_k_cu_92f2ed0e_134424cuda3std3__442_GLOBAL__N__7eb472cf_4_k_cu_92f2ed0e_134426ignoreE)
_ZN40_INTERNAL_7eb472cf_4_k_cu_92f2ed0e_134424cuda3std3__442_GLOBAL__N__7eb472cf_4_k_cu_92f2ed0e_134426ignoreE:
	.zero		1
	.type		_ZN40_INTERNAL_7eb472cf_4_k_cu_92f2ed0e_134424cuda3std6ranges3__45__cpo4dataE,@object
	.size		_ZN40_INTERNAL_7eb472cf_4_k_cu_92f2ed0e_134424cuda3std6ranges3__45__cpo4dataE,(_ZN40_INTERNAL_7eb472cf_4_k_cu_92f2ed0e_134426thrust24THRUST_300001_SM_1000_NS6system3cpp3parE - _ZN40_INTERNAL_7eb472cf_4_k_cu_92f2ed0e_134424cuda3std6ranges3__45__cpo4dataE)
_ZN40_INTERNAL_7eb472cf_4_k_cu_92f2ed0e_134424cuda3std6ranges3__45__cpo4dataE:
	.zero		1
	.type		_ZN40_INTERNAL_7eb472cf_4_k_cu_92f2ed0e_134426thrust24THRUST_300001_SM_1000_NS6system3cpp3parE,@object
	.size		_ZN40_INTERNAL_7eb472cf_4_k_cu_92f2ed0e_134426thrust24THRUST_300001_SM_1000_NS6system3cpp3parE,(_ZN40_INTERNAL_7eb472cf_4_k_cu_92f2ed0e_134424cuda3std3__45__cpo5beginE - _ZN40_INTERNAL_7eb472cf_4_k_cu_92f2ed0e_134426thrust24THRUST_300001_SM_1000_NS6system3cpp3parE)
_ZN40_INTERNAL_7eb472cf_4_k_cu_92f2ed0e_134426thrust24THRUST_300001_SM_1000_NS6system3cpp3parE:
	.zero		1
	.type		_ZN40_INTERNAL_7eb472cf_4_k_cu_92f2ed0e_134424cuda3std3__45__cpo5beginE,@object
	.size		_ZN40_INTERNAL_7eb472cf_4_k_cu_92f2ed0e_134424cuda3std3__45__cpo5beginE,(_ZN40_INTERNAL_7eb472cf_4_k_cu_92f2ed0e_134424cuda3std6ranges3__45__cpo5beginE - _ZN40_INTERNAL_7eb472cf_4_k_cu_92f2ed0e_134424cuda3std3__45__cpo5beginE)
_ZN40_INTERNAL_7eb472cf_4_k_cu_92f2ed0e_134424cuda3std3__45__cpo5beginE:
	.zero		1
	.type		_ZN40_INTERNAL_7eb472cf_4_k_cu_92f2ed0e_134424cuda3std6ranges3__45__cpo5beginE,@object
	.size		_ZN40_INTERNAL_7eb472cf_4_k_cu_92f2ed0e_134424cuda3std6ranges3__45__cpo5beginE,(_ZN40_INTERNAL_7eb472cf_4_k_cu_92f2ed0e_134426thrust24THRUST_300001_SM_1000_NS6deviceE - _ZN40_INTERNAL_7eb472cf_4_k_cu_92f2ed0e_134424cuda3std6ranges3__45__cpo5beginE)
_ZN40_INTERNAL_7eb472cf_4_k_cu_92f2ed0e_134424cuda3std6ranges3__45__cpo5beginE:
	.zero		1
	.type		_ZN40_INTERNAL_7eb472cf_4_k_cu_92f2ed0e_134426thrust24THRUST_300001_SM_1000_NS6deviceE,@object
	.size		_ZN40_INTERNAL_7eb472cf_4_k_cu_92f2ed0e_134426thrust24THRUST_300001_SM_1000_NS6deviceE,(_ZN40_INTERNAL_7eb472cf_4_k_cu_92f2ed0e_134424cuda3std3__47nulloptE - _ZN40_INTERNAL_7eb472cf_4_k_cu_92f2ed0e_134426thrust24THRUST_300001_SM_1000_NS6deviceE)
_ZN40_INTERNAL_7eb472cf_4_k_cu_92f2ed0e_134426thrust24THRUST_300001_SM_1000_NS6deviceE:
	.zero		1
	.type		_ZN40_INTERNAL_7eb472cf_4_k_cu_92f2ed0e_134424cuda3std3__47nulloptE,@object
	.size		_ZN40_INTERNAL_7eb472cf_4_k_cu_92f2ed0e_134424cuda3std3__47nulloptE,(_ZN40_INTERNAL_7eb472cf_4_k_cu_92f2ed0e_134424cuda3std6ranges3__45__cpo8distanceE - _ZN40_INTERNAL_7eb472cf_4_k_cu_92f2ed0e_134424cuda3std3__47nulloptE)
_ZN40_INTERNAL_7eb472cf_4_k_cu_92f2ed0e_134424cuda3std3__47nulloptE:
	.zero		1
	.type		_ZN40_INTERNAL_7eb472cf_4_k_cu_92f2ed0e_134424cuda3std6ranges3__45__cpo8distanceE,@object
	.size		_ZN40_INTERNAL_7eb472cf_4_k_cu_92f2ed0e_134424cuda3std6ranges3__45__cpo8distanceE,(_ZN40_INTERNAL_7eb472cf_4_k_cu_92f2ed0e_134426thrust24THRUST_300001_SM_1000_NS12placeholders2_4E - _ZN40_INTERNAL_7eb472cf_4_k_cu_92f2ed0e_134424cuda3std6ranges3__45__cpo8distanceE)
_ZN40_INTERNAL_7eb472cf_4_k_cu_92f2ed0e_134424cuda3std6ranges3__45__cpo8distanceE:
	.zero		1
	.type		_ZN40_INTERNAL_7eb472cf_4_k_cu_92f2ed0e_134426thrust24THRUST_300001_SM_1000_NS12placeholders2_4E,@object
	.size		_ZN40_INTERNAL_7eb472cf_4_k_cu_92f2ed0e_134426thrust24THRUST_300001_SM_1000_NS12placeholders2_4E,(_ZN40_INTERNAL_7eb472cf_4_k_cu_92f2ed0e_134424cuda3std3__45__cpo6rbeginE - _ZN40_INTERNAL_7eb472cf_4_k_cu_92f2ed0e_134426thrust24THRUST_300001_SM_1000_NS12placeholders2_4E)
_ZN40_INTERNAL_7eb472cf_4_k_cu_92f2ed0e_134426thrust24THRUST_300001_SM_1000_NS12placeholders2_4E:
	.zero		1
	.type		_ZN40_INTERNAL_7eb472cf_4_k_cu_92f2ed0e_134424cuda3std3__45__cpo6rbeginE,@object
	.size		_ZN40_INTERNAL_7eb472cf_4_k_cu_92f2ed0e_134424cuda3std3__45__cpo6rbeginE,(_ZN40_INTERNAL_7eb472cf_4_k_cu_92f2ed0e_134424cuda3std6ranges3__45__cpo7advanceE - _ZN40_INTERNAL_7eb472cf_4_k_cu_92f2ed0e_134424cuda3std3__45__cpo6rbeginE)
_ZN40_INTERNAL_7eb472cf_4_k_cu_92f2ed0e_134424cuda3std3__45__cpo6rbeginE:
	.zero		1
	.type		_ZN40_INTERNAL_7eb472cf_4_k_cu_92f2ed0e_134424cuda3std6ranges3__45__cpo7advanceE,@object
	.size		_ZN40_INTERNAL_7eb472cf_4_k_cu_92f2ed0e_134424cuda3std6ranges3__45__cpo7advanceE,(_ZN40_INTERNAL_7eb472cf_4_k_cu_92f2ed0e_134426thrust24THRUST_300001_SM_1000_NS12placeholders3_10E - _ZN40_INTERNAL_7eb472cf_4_k_cu_92f2ed0e_134424cuda3std6ranges3__45__cpo7advanceE)
_ZN40_INTERNAL_7eb472cf_4_k_cu_92f2ed0e_134424cuda3std6ranges3__45__cpo7advanceE:
	.zero		1
	.type		_ZN40_INTERNAL_7eb472cf_4_k_cu_92f2ed0e_134426thrust24THRUST_300001_SM_1000_NS12placeholders3_10E,@object
	.size		_ZN40_INTERNAL_7eb472cf_4_k_cu_92f2ed0e_134426thrust24THRUST_300001_SM_1000_NS12placeholders3_10E,(_ZN40_INTERNAL_7eb472cf_4_k_cu_92f2ed0e_134424cuda3std3__48in_placeE - _ZN40_INTERNAL_7eb472cf_4_k_cu_92f2ed0e_134426thrust24THRUST_300001_SM_1000_NS12placeholders3_10E)
_ZN40_INTERNAL_7eb472cf_4_k_cu_92f2ed0e_134426thrust24THRUST_300001_SM_1000_NS12placeholders3_10E:
	.zero		1
	.type		_ZN40_INTERNAL_7eb472cf_4_k_cu_92f2ed0e_134424cuda3std3__48in_placeE,@object
	.size		_ZN40_INTERNAL_7eb472cf_4_k_cu_92f2ed0e_134424cuda3std3__48in_placeE,(_ZN40_INTERNAL_7eb472cf_4_k_cu_92f2ed0e_134424cuda3std6ranges3__45__cpo4sizeE - _ZN40_INTERNAL_7eb472cf_4_k_cu_92f2ed0e_134424cuda3std3__48in_placeE)
_ZN40_INTERNAL_7eb472cf_4_k_cu_92f2ed0e_134424cuda3std3__48in_placeE:
	.zero		1
	.type		_ZN40_INTERNAL_7eb472cf_4_k_cu_92f2ed0e_134424cuda3std6ranges3__45__cpo4sizeE,@object
	.size		_ZN40_INTERNAL_7eb472cf_4_k_cu_92f2ed0e_134424cuda3std6ranges3__45__cpo4sizeE,(_ZN40_INTERNAL_7eb472cf_4_k_cu_92f2ed0e_134426thrust24THRUST_300001_SM_1000_NS12placeholders2_2E - _ZN40_INTERNAL_7eb472cf_4_k_cu_92f2ed0e_134424cuda3std6ranges3__45__cpo4sizeE)
_ZN40_INTERNAL_7eb472cf_4_k_cu_92f2ed0e_134424cuda3std6ranges3__45__cpo4sizeE:
	.zero		1
	.type		_ZN40_INTERNAL_7eb472cf_4_k_cu_92f2ed0e_134426thrust24THRUST_300001_SM_1000_NS12placeholders2_2E,@object
	.size		_ZN40_INTERNAL_7eb472cf_4_k_cu_92f2ed0e_134426thrust24THRUST_300001_SM_1000_NS12placeholders2_2E,(_ZN40_INTERNAL_7eb472cf_4_k_cu_92f2ed0e_134424cuda3std3__45__cpo6cbeginE - _ZN40_INTERNAL_7eb472cf_4_k_cu_92f2ed0e_134426thrust24THRUST_300001_SM_1000_NS12placeholders2_2E)
_ZN40_INTERNAL_7eb472cf_4_k_cu_92f2ed0e_134426thrust24THRUST_300001_SM_1000_NS12placeholders2_2E:
	.zero		1
	.type		_ZN40_INTERNAL_7eb472cf_4_k_cu_92f2ed0e_134424cuda3std3__45__cpo6cbeginE,@object
	.size		_ZN40_INTERNAL_7eb472cf_4_k_cu_92f2ed0e_134424cuda3std3__45__cpo6cbeginE,(_ZN40_INTERNAL_7eb472cf_4_k_cu_92f2ed0e_134424cuda3std6ranges3__45__cpo6cbeginE - _ZN40_INTERNAL_7eb472cf_4_k_cu_92f2ed0e_134424cuda3std3__45__cpo6cbeginE)
_ZN40_INTERNAL_7eb472cf_4_k_cu_92f2ed0e_134424cuda3std3__45__cpo6cbeginE:
	.zero		1
	.type		_ZN40_INTERNAL_7eb472cf_4_k_cu_92f2ed0e_134424cuda3std6ranges3__45__cpo6cbeginE,@object
	.size		_ZN40_INTERNAL_7eb472cf_4_k_cu_92f2ed0e_134424cuda3std6ranges3__45__cpo6cbeginE,(_ZN40_INTERNAL_7eb472cf_4_k_cu_92f2ed0e_134426thrust24THRUST_300001_SM_1000_NS12placeholders2_6E - _ZN40_INTERNAL_7eb472cf_4_k_cu_92f2ed0e_134424cuda3std6ranges3__45__cpo6cbeginE)
_ZN40_INTERNAL_7eb472cf_4_k_cu_92f2ed0e_134424cuda3std6ranges3__45__cpo6cbeginE:
	.zero		1
	.type		_ZN40_INTERNAL_7eb472cf_4_k_cu_92f2ed0e_134426thrust24THRUST_300001_SM_1000_NS12placeholders2_6E,@object
	.size		_ZN40_INTERNAL_7eb472cf_4_k_cu_92f2ed0e_134426thrust24THRUST_300001_SM_1000_NS12placeholders2_6E,(_ZN40_INTERNAL_7eb472cf_4_k_cu_92f2ed0e_134424cuda3std3__45__cpo7crbeginE - _ZN40_INTERNAL_7eb472cf_4_k_cu_92f2ed0e_134426thrust24THRUST_300001_SM_1000_NS12placeholders2_6E)
_ZN40_INTERNAL_7eb472cf_4_k_cu_92f2ed0e_134426thrust24THRUST_300001_SM_1000_NS12placeholders2_6E:
	.zero		1
	.type		_ZN40_INTERNAL_7eb472cf_4_k_cu_92f2ed0e_134424cuda3std3__45__cpo7crbeginE,@object
	.size		_ZN40_INTERNAL_7eb472cf_4_k_cu_92f2ed0e_134424cuda3std3__45__cpo7crbeginE,(_ZN40_INTERNAL_7eb472cf_4_k_cu_92f2ed0e_134424cuda3std6ranges3__45__cpo4nextE - _ZN40_INTERNAL_7eb472cf_4_k_cu_92f2ed0e_134424cuda3std3__45__cpo7crbeginE)
_ZN40_INTERNAL_7eb472cf_4_k_cu_92f2ed0e_134424cuda3std3__45__cpo7crbeginE:
	.zero		1
	.type		_ZN40_INTERNAL_7eb472cf_4_k_cu_92f2ed0e_134424cuda3std6ranges3__45__cpo4nextE,@object
	.size		_ZN40_INTERNAL_7eb472cf_4_k_cu_92f2ed0e_134424cuda3std6ranges3__45__cpo4nextE,(_ZN40_INTERNAL_7eb472cf_4_k_cu_92f2ed0e_134424cuda3std6ranges3__45__cpo4swapE - _ZN40_INTERNAL_7eb472cf_4_k_cu_92f2ed0e_134424cuda3std6ranges3__45__cpo4nextE)
_ZN40_INTERNAL_7eb472cf_4_k_cu_92f2ed0e_134424cuda3std6ranges3__45__cpo4nextE:
	.zero		1
	.type		_ZN40_INTERNAL_7eb472cf_4_k_cu_92f2ed0e_134424cuda3std6ranges3__45__cpo4swapE,@object
	.size		_ZN40_INTERNAL_7eb472cf_4_k_cu_92f2ed0e_134424cuda3std6ranges3__45__cpo4swapE,(_ZN40_INTERNAL_7eb472cf_4_k_cu_92f2ed0e_134426thrust24THRUST_300001_SM_1000_NS8cuda_cub10par_nosyncE - _ZN40_INTERNAL_7eb472cf_4_k_cu_92f2ed0e_134424cuda3std6ranges3__45__cpo4swapE)
_ZN40_INTERNAL_7eb472cf_4_k_cu_92f2ed0e_134424cuda3std6ranges3__45__cpo4swapE:
	.zero		1
	.type		_ZN40_INTERNAL_7eb472cf_4_k_cu_92f2ed0e_134426thrust24THRUST_300001_SM_1000_NS8cuda_cub10par_nosyncE,@object
	.size		_ZN40_INTERNAL_7eb472cf_4_k_cu_92f2ed0e_134426thrust24THRUST_300001_SM_1000_NS8cuda_cub10par_nosyncE,(_ZN40_INTERNAL_7eb472cf_4_k_cu_92f2ed0e_134426thrust24THRUST_300001_SM_1000_NS3seqE - _ZN40_INTERNAL_7eb472cf_4_k_cu_92f2ed0e_134426thrust24THRUST_300001_SM_1000_NS8cuda_cub10par_nosyncE)
_ZN40_INTERNAL_7eb472cf_4_k_cu_92f2ed0e_134426thrust24THRUST_300001_SM_1000_NS8cuda_cub10par_nosyncE:
	.zero		1
	.type		_ZN40_INTERNAL_7eb472cf_4_k_cu_92f2ed0e_134426thrust24THRUST_300001_SM_1000_NS3seqE,@object
	.size		_ZN40_INTERNAL_7eb472cf_4_k_cu_92f2ed0e_134426thrust24THRUST_300001_SM_1000_NS3seqE,(_ZN40_INTERNAL_7eb472cf_4_k_cu_92f2ed0e_134424cuda3std3__420unreachable_sentinelE - _ZN40_INTERNAL_7eb472cf_4_k_cu_92f2ed0e_134426thrust24THRUST_300001_SM_1000_NS3seqE)
_ZN40_INTERNAL_7eb472cf_4_k_cu_92f2ed0e_134426thrust24THRUST_300001_SM_1000_NS3seqE:
	.zero		1
	.type		_ZN40_INTERNAL_7eb472cf_4_k_cu_92f2ed0e_134424cuda3std3__420unreachable_sentinelE,@object
	.size		_ZN40_INTERNAL_7eb472cf_4_k_cu_92f2ed0e_134424cuda3std3__420unreachable_sentinelE,(_ZN40_INTERNAL_7eb472cf_4_k_cu_92f2ed0e_134424cuda3std6ranges3__45__cpo5ssizeE - _ZN40_INTERNAL_7eb472cf_4_k_cu_92f2ed0e_134424cuda3std3__420unreachable_sentinelE)
_ZN40_INTERNAL_7eb472cf_4_k_cu_92f2ed0e_134424cuda3std3__420unreachable_sentinelE:
	.zero		1
	.type		_ZN40_INTERNAL_7eb472cf_4_k_cu_92f2ed0e_134424cuda3std6ranges3__45__cpo5ssizeE,@object
	.size		_ZN40_INTERNAL_7eb472cf_4_k_cu_92f2ed0e_134424cuda3std6ranges3__45__cpo5ssizeE,(_ZN40_INTERNAL_7eb472cf_4_k_cu_92f2ed0e_134426thrust24THRUST_300001_SM_1000_NS12placeholders2_3E - _ZN40_INTERNAL_7eb472cf_4_k_cu_92f2ed0e_134424cuda3std6ranges3__45__cpo5ssizeE)
_ZN40_INTERNAL_7eb472cf_4_k_cu_92f2ed0e_134424cuda3std6ranges3__45__cpo5ssizeE:
	.zero		1
	.type		_ZN40_INTERNAL_7eb472cf_4_k_cu_92f2ed0e_134426thrust24THRUST_300001_SM_1000_NS12placeholders2_3E,@object
	.size		_ZN40_INTERNAL_7eb472cf_4_k_cu_92f2ed0e_134426thrust24THRUST_300001_SM_1000_NS12placeholders2_3E,(_ZN40_INTERNAL_7eb472cf_4_k_cu_92f2ed0e_134424cuda3std3__45__cpo4cendE - _ZN40_INTERNAL_7eb472cf_4_k_cu_92f2ed0e_134426thrust24THRUST_300001_SM_1000_NS12placeholders2_3E)
_ZN40_INTERNAL_7eb472cf_4_k_cu_92f2ed0e_134426thrust24THRUST_300001_SM_1000_NS12placeholders2_3E:
	.zero		1
	.type		_ZN40_INTERNAL_7eb472cf_4_k_cu_92f2ed0e_134424cuda3std3__45__cpo4cendE,@object
	.size		_ZN40_INTERNAL_7eb472cf_4_k_cu_92f2ed0e_134424cuda3std3__45__cpo4cendE,(_ZN40_INTERNAL_7eb472cf_4_k_cu_92f2ed0e_134424cuda3std6ranges3__45__cpo4cendE - _ZN40_INTERNAL_7eb472cf_4_k_cu_92f2ed0e_134424cuda3std3__45__cpo4cendE)
_ZN40_INTERNAL_7eb472cf_4_k_cu_92f2ed0e_134424cuda3std3__45__cpo4cendE:
	.zero		1
	.type		_ZN40_INTERNAL_7eb472cf_4_k_cu_92f2ed0e_134424cuda3std6ranges3__45__cpo4cendE,@object
	.size		_ZN40_INTERNAL_7eb472cf_4_k_cu_92f2ed0e_134424cuda3std6ranges3__45__cpo4cendE,(_ZN40_INTERNAL_7eb472cf_4_k_cu_92f2ed0e_134426thrust24THRUST_300001_SM_1000_NS12placeholders2_7E - _ZN40_INTERNAL_7eb472cf_4_k_cu_92f2ed0e_134424cuda3std6ranges3__45__cpo4cendE)
_ZN40_INTERNAL_7eb472cf_4_k_cu_92f2ed0e_134424cuda3std6ranges3__45__cpo4cendE:
	.zero		1
	.type		_ZN40_INTERNAL_7eb472cf_4_k_cu_92f2ed0e_134426thrust24THRUST_300001_SM_1000_NS12placeholders2_7E,@object
	.size		_ZN40_INTERNAL_7eb472cf_4_k_cu_92f2ed0e_134426thrust24THRUST_300001_SM_1000_NS12placeholders2_7E,(_ZN40_INTERNAL_7eb472cf_4_k_cu_92f2ed0e_134424cuda3std3__45__cpo5crendE - _ZN40_INTERNAL_7eb472cf_4_k_cu_92f2ed0e_134426thrust24THRUST_300001_SM_1000_NS12placeholders2_7E)
_ZN40_INTERNAL_7eb472cf_4_k_cu_92f2ed0e_134426thrust24THRUST_300001_SM_1000_NS12placeholders2_7E:
	.zero		1
	.type		_ZN40_INTERNAL_7eb472cf_4_k_cu_92f2ed0e_134424cuda3std3__45__cpo5crendE,@object
	.size		_ZN40_INTERNAL_7eb472cf_4_k_cu_92f2ed0e_134424cuda3std3__45__cpo5crendE,(_ZN40_INTERNAL_7eb472cf_4_k_cu_92f2ed0e_134424cuda3std6ranges3__45__cpo4prevE - _ZN40_INTERNAL_7eb472cf_4_k_cu_92f2ed0e_134424cuda3std3__45__cpo5crendE)
_ZN40_INTERNAL_7eb472cf_4_k_cu_92f2ed0e_134424cuda3std3__45__cpo5crendE:
	.zero		1
	.type		_ZN40_INTERNAL_7eb472cf_4_k_cu_92f2ed0e_134424cuda3std6ranges3__45__cpo4prevE,@object
	.size		_ZN40_INTERNAL_7eb472cf_4_k_cu_92f2ed0e_134424cuda3std6ranges3__45__cpo4prevE,(_ZN40_INTERNAL_7eb472cf_4_k_cu_92f2ed0e_134424cuda3std6ranges3__45__cpo9iter_moveE - _ZN40_INTERNAL_7eb472cf_4_k_cu_92f2ed0e_134424cuda3std6ranges3__45__cpo4prevE)
_ZN40_INTERNAL_7eb472cf_4_k_cu_92f2ed0e_134424cuda3std6ranges3__45__cpo4prevE:
	.zero		1
	.type		_ZN40_INTERNAL_7eb472cf_4_k_cu_92f2ed0e_134424cuda3std6ranges3__45__cpo9iter_moveE,@object
	.size		_ZN40_INTERNAL_7eb472cf_4_k_cu_92f2ed0e_134424cuda3std6ranges3__45__cpo9iter_moveE,(_ZN40_INTERNAL_7eb472cf_4_k_cu_92f2ed0e_134426thrust24THRUST_300001_SM_1000_NS6system6detail10sequential3seqE - _ZN40_INTERNAL_7eb472cf_4_k_cu_92f2ed0e_134424cuda3std6ranges3__45__cpo9iter_moveE)
_ZN40_INTERNAL_7eb472cf_4_k_cu_92f2ed0e_134424cuda3std6ranges3__45__cpo9iter_moveE:
	.zero		1
	.type		_ZN40_INTERNAL_7eb472cf_4_k_cu_92f2ed0e_134426thrust24THRUST_300001_SM_1000_NS6system6detail10sequential3seqE,@object
	.size		_ZN40_INTERNAL_7eb472cf_4_k_cu_92f2ed0e_134426thrust24THRUST_300001_SM_1000_NS6system6detail10sequential3seqE,(_ZN40_INTERNAL_7eb472cf_4_k_cu_92f2ed0e_134426thrust24THRUST_300001_SM_1000_NS12placeholders2_9E - _ZN40_INTERNAL_7eb472cf_4_k_cu_92f2ed0e_134426thrust24THRUST_300001_SM_1000_NS6system6detail10sequential3seqE)
_ZN40_INTERNAL_7eb472cf_4_k_cu_92f2ed0e_134426thrust24THRUST_300001_SM_1000_NS6system6detail10sequential3seqE:
	.zero		1
	.type		_ZN40_INTERNAL_7eb472cf_4_k_cu_92f2ed0e_134426thrust24THRUST_300001_SM_1000_NS12placeholders2_9E,@object
	.size		_ZN40_INTERNAL_7eb472cf_4_k_cu_92f2ed0e_134426thrust24THRUST_300001_SM_1000_NS12placeholders2_9E,(_ZN40_INTERNAL_7eb472cf_4_k_cu_92f2ed0e_134424cuda3std3__419piecewise_constructE - _ZN40_INTERNAL_7eb472cf_4_k_cu_92f2ed0e_134426thrust24THRUST_300001_SM_1000_NS12placeholders2_9E)
_ZN40_INTERNAL_7eb472cf_4_k_cu_92f2ed0e_134426thrust24THRUST_300001_SM_1000_NS12placeholders2_9E:
	.zero		1
	.type		_ZN40_INTERNAL_7eb472cf_4_k_cu_92f2ed0e_134424cuda3std3__419piecewise_constructE,@object
	.size		_ZN40_INTERNAL_7eb472cf_4_k_cu_92f2ed0e_134424cuda3std3__419piecewise_constructE,(_ZN40_INTERNAL_7eb472cf_4_k_cu_92f2ed0e_134424cuda3std6ranges3__45__cpo5cdataE - _ZN40_INTERNAL_7eb472cf_4_k_cu_92f2ed0e_134424cuda3std3__419piecewise_constructE)
_ZN40_INTERNAL_7eb472cf_4_k_cu_92f2ed0e_134424cuda3std3__419piecewise_constructE:
	.zero		1
	.type		_ZN40_INTERNAL_7eb472cf_4_k_cu_92f2ed0e_134424cuda3std6ranges3__45__cpo5cdataE,@object
	.size		_ZN40_INTERNAL_7eb472cf_4_k_cu_92f2ed0e_134424cuda3std6ranges3__45__cpo5cdataE,(_ZN40_INTERNAL_7eb472cf_4_k_cu_92f2ed0e_134426thrust24THRUST_300001_SM_1000_NS12placeholders2_1E - _ZN40_INTERNAL_7eb472cf_4_k_cu_92f2ed0e_134424cuda3std6ranges3__45__cpo5cdataE)
_ZN40_INTERNAL_7eb472cf_4_k_cu_92f2ed0e_134424cuda3std6ranges3__45__cpo5cdataE:
	.zero		1
	.type		_ZN40_INTERNAL_7eb472cf_4_k_cu_92f2ed0e_134426thrust24THRUST_300001_SM_1000_NS12placeholders2_1E,@object
	.size		_ZN40_INTERNAL_7eb472cf_4_k_cu_92f2ed0e_134426thrust24THRUST_300001_SM_1000_NS12placeholders2_1E,(_ZN40_INTERNAL_7eb472cf_4_k_cu_92f2ed0e_134424cuda3std3__45__cpo3endE - _ZN40_INTERNAL_7eb472cf_4_k_cu_92f2ed0e_134426thrust24THRUST_300001_SM_1000_NS12placeholders2_1E)
_ZN40_INTERNAL_7eb472cf_4_k_cu_92f2ed0e_134426thrust24THRUST_300001_SM_1000_NS12placeholders2_1E:
	.zero		1
	.type		_ZN40_INTERNAL_7eb472cf_4_k_cu_92f2ed0e_134424cuda3std3__45__cpo3endE,@object
	.size		_ZN40_INTERNAL_7eb472cf_4_k_cu_92f2ed0e_134424cuda3std3__45__cpo3endE,(_ZN40_INTERNAL_7eb472cf_4_k_cu_92f2ed0e_134424cuda3std6ranges3__45__cpo3endE - _ZN40_INTERNAL_7eb472cf_4_k_cu_92f2ed0e_134424cuda3std3__45__cpo3endE)
_ZN40_INTERNAL_7eb472cf_4_k_cu_92f2ed0e_134424cuda3std3__45__cpo3endE:
	.zero		1
	.type		_ZN40_INTERNAL_7eb472cf_4_k_cu_92f2ed0e_134424cuda3std6ranges3__45__cpo3endE,@object
	.size		_ZN40_INTERNAL_7eb472cf_4_k_cu_92f2ed0e_134424cuda3std6ranges3__45__cpo3endE,(_ZN40_INTERNAL_7eb472cf_4_k_cu_92f2ed0e_134426thrust24THRUST_300001_SM_1000_NS12placeholders2_5E - _ZN40_INTERNAL_7eb472cf_4_k_cu_92f2ed0e_134424cuda3std6ranges3__45__cpo3endE)
_ZN40_INTERNAL_7eb472cf_4_k_cu_92f2ed0e_134424cuda3std6ranges3__45__cpo3endE:
	.zero		1
	.type		_ZN40_INTERNAL_7eb472cf_4_k_cu_92f2ed0e_134426thrust24THRUST_300001_SM_1000_NS12placeholders2_5E,@object
	.size		_ZN40_INTERNAL_7eb472cf_4_k_cu_92f2ed0e_134426thrust24THRUST_300001_SM_1000_NS12placeholders2_5E,(_ZN40_INTERNAL_7eb472cf_4_k_cu_92f2ed0e_134424cuda3std3__45__cpo4rendE - _ZN40_INTERNAL_7eb472cf_4_k_cu_92f2ed0e_134426thrust24THRUST_300001_SM_1000_NS12placeholders2_5E)
_ZN40_INTERNAL_7eb472cf_4_k_cu_92f2ed0e_134426thrust24THRUST_300001_SM_1000_NS12placeholders2_5E:
	.zero		1
	.type		_ZN40_INTERNAL_7eb472cf_4_k_cu_92f2ed0e_134424cuda3std3__45__cpo4rendE,@object
	.size		_ZN40_INTERNAL_7eb472cf_4_k_cu_92f2ed0e_134424cuda3std3__45__cpo4rendE,(_ZN40_INTERNAL_7eb472cf_4_k_cu_92f2ed0e_134424cuda3std6ranges3__45__cpo9iter_swapE - _ZN40_INTERNAL_7eb472cf_4_k_cu_92f2ed0e_134424cuda3std3__45__cpo4rendE)
_ZN40_INTERNAL_7eb472cf_4_k_cu_92f2ed0e_134424cuda3std3__45__cpo4rendE:
	.zero		1
	.type		_ZN40_INTERNAL_7eb472cf_4_k_cu_92f2ed0e_134424cuda3std6ranges3__45__cpo9iter_swapE,@object
	.size		_ZN40_INTERNAL_7eb472cf_4_k_cu_92f2ed0e_134424cuda3std6ranges3__45__cpo9iter_swapE,(_ZN40_INTERNAL_7eb472cf_4_k_cu_92f2ed0e_134424cuda3std3__48unexpectE - _ZN40_INTERNAL_7eb472cf_4_k_cu_92f2ed0e_134424cuda3std6ranges3__45__cpo9iter_swapE)
_ZN40_INTERNAL_7eb472cf_4_k_cu_92f2ed0e_134424cuda3std6ranges3__45__cpo9iter_swapE:
	.zero		1
	.type		_ZN40_INTERNAL_7eb472cf_4_k_cu_92f2ed0e_134424cuda3std3__48unexpectE,@object
	.size		_ZN40_INTERNAL_7eb472cf_4_k_cu_92f2ed0e_134424cuda3std3__48unexpectE,(_ZN40_INTERNAL_7eb472cf_4_k_cu_92f2ed0e_134426thrust24THRUST_300001_SM_1000_NS8cuda_cub3parE - _ZN40_INTERNAL_7eb472cf_4_k_cu_92f2ed0e_134424cuda3std3__48unexpectE)
_ZN40_INTERNAL_7eb472cf_4_k_cu_92f2ed0e_134424cuda3std3__48unexpectE:
	.zero		1
	.type		_ZN40_INTERNAL_7eb472cf_4_k_cu_92f2ed0e_134426thrust24THRUST_300001_SM_1000_NS8cuda_cub3parE,@object
	.size		_ZN40_INTERNAL_7eb472cf_4_k_cu_92f2ed0e_134426thrust24THRUST_300001_SM_1000_NS8cuda_cub3parE,(.L_29 - _ZN40_INTERNAL_7eb472cf_4_k_cu_92f2ed0e_134426thrust24THRUST_300001_SM_1000_NS8cuda_cub3parE)
_ZN40_INTERNAL_7eb472cf_4_k_cu_92f2ed0e_134426thrust24THRUST_300001_SM_1000_NS8cuda_cub3parE:
	.zero		1
.L_29:


//--------------------- .nv.constant0._ZN3cub18CUB_300001_SM_10006detail11EmptyKernelIvEEvv --------------------------
	.section	.nv.constant0._ZN3cub18CUB_300001_SM_10006detail11EmptyKernelIvEEvv,"a",@progbits
	.sectionflags	@""
	.align	4
.nv.constant0._ZN3cub18CUB_300001_SM_10006detail11EmptyKernelIvEEvv:
	.zero		896


//--------------------- SYMBOLS --------------------------

	.type		.nv.reservedSmem.offset0,@object
	.size		.nv.reservedSmem.offset0,0x4
